	.headerflags	@"EF_CUDA_TEXMODE_UNIFIED EF_CUDA_64BIT_ADDRESS EF_CUDA_ACCELERATORS EF_CUDA_SM90 EF_CUDA_VIRTUAL_SM(EF_CUDA_SM90)"
	.elftype	@"ET_EXEC"


//--------------------- .nv.info                  --------------------------
	.section	.nv.info,"",@"SHT_CUDA_INFO"
	.align	4


	//----- nvinfo : EIATTR_REGCOUNT
	.align		4
        /*0000*/ 	.byte	0x04, 0x2f
        /*0002*/ 	.short	(.L_2 - .L_1)
	.align		4
.L_1:
        /*0004*/ 	.word	index@(triton_poi_fused_arange_div_floor_divide_mul_pow_1)
        /*0008*/ 	.word	0x0000000e


	//----- nvinfo : EIATTR_MIN_STACK_SIZE
	.align		4
.L_2:
        /*000c*/ 	.byte	0x04, 0x12
        /*000e*/ 	.short	(.L_4 - .L_3)
	.align		4
.L_3:
        /*0010*/ 	.word	index@(triton_poi_fused_arange_div_floor_divide_mul_pow_1)
        /*0014*/ 	.word	0x00000000


	//----- nvinfo : EIATTR_FRAME_SIZE
	.align		4
.L_4:
        /*0018*/ 	.byte	0x04, 0x11
        /*001a*/ 	.short	(.L_6 - .L_5)
	.align		4
.L_5:
        /*001c*/ 	.word	index@(triton_poi_fused_arange_div_floor_divide_mul_pow_1)
        /*0020*/ 	.word	0x00000000


	//----- nvinfo : EIATTR_MIN_STACK_SIZE
	.align		4
.L_6:
        /*0024*/ 	.byte	0x04, 0x12
        /*0026*/ 	.short	(.L_8 - .L_7)
	.align		4
.L_7:
        /*0028*/ 	.word	index@(triton_poi_fused_arange_div_floor_divide_mul_pow_1)
        /*002c*/ 	.word	0x00000000
.L_8:


//--------------------- .nv.info.triton_poi_fused_arange_div_floor_divide_mul_pow_1 --------------------------
	.section	.nv.info.triton_poi_fused_arange_div_floor_divide_mul_pow_1,"",@"SHT_CUDA_INFO"
	.sectionflags	@""
	.align	4


	//----- nvinfo : EIATTR_CUDA_API_VERSION
	.align		4
        /*0000*/ 	.byte	0x04, 0x37
        /*0002*/ 	.short	(.L_10 - .L_9)
.L_9:
        /*0004*/ 	.word	0x0000007c


	//----- nvinfo : EIATTR_KPARAM_INFO
	.align		4
.L_10:
        /*0008*/ 	.byte	0x04, 0x17
        /*000a*/ 	.short	(.L_12 - .L_11)
.L_11:
        /*000c*/ 	.word	0x00000000
        /*0010*/ 	.short	0x0001
        /*0012*/ 	.short	0x0008
        /*0014*/ 	.byte	0x00, 0xf0, 0x11, 0x00


	//----- nvinfo : EIATTR_KPARAM_INFO
	.align		4
.L_12:
        /*0018*/ 	.byte	0x04, 0x17
        /*001a*/ 	.short	(.L_14 - .L_13)
.L_13:
        /*001c*/ 	.word	0x00000000
        /*0020*/ 	.short	0x0000
        /*0022*/ 	.short	0x0000
        /*0024*/ 	.byte	0x00, 0xf4, 0x21, 0x00


	//----- nvinfo : EIATTR_SPARSE_MMA_MASK
	.align		4
.L_14:
        /*0028*/ 	.byte	0x03, 0x50
        /*002a*/ 	.short	0x0000


	//----- nvinfo : EIATTR_MAXREG_COUNT
	.align		4
        /*002c*/ 	.byte	0x03, 0x1b
        /*002e*/ 	.short	0x00ff


	//----- nvinfo : EIATTR_EXIT_INSTR_OFFSETS
	.align		4
        /*0030*/ 	.byte	0x04, 0x1c
        /*0032*/ 	.short	(.L_16 - .L_15)


	//   ....[0]....
.L_15:
        /*0034*/ 	.word	0x00000690


	//----- nvinfo : EIATTR_REQNTID
	.align		4
.L_16:
        /*0038*/ 	.byte	0x04, 0x10
        /*003a*/ 	.short	(.L_18 - .L_17)
.L_17:
        /*003c*/ 	.word	0x00000080
        /*0040*/ 	.word	0x00000001
        /*0044*/ 	.word	0x00000001


	//----- nvinfo : EIATTR_CRS_STACK_SIZE
	.align		4
.L_18:
        /*0048*/ 	.byte	0x04, 0x1e
        /*004a*/ 	.short	(.L_20 - .L_19)
.L_19:
        /*004c*/ 	.word	0x00000000


	//----- nvinfo : EIATTR_CBANK_PARAM_SIZE
	.align		4
.L_20:
        /*0050*/ 	.byte	0x03, 0x19
        /*0052*/ 	.short	0x000c


	//----- nvinfo : EIATTR_PARAM_CBANK
	.align		4
        /*0054*/ 	.byte	0x04, 0x0a
        /*0056*/ 	.short	(.L_22 - .L_21)
	.align		4
.L_21:
        /*0058*/ 	.word	index@(.nv.constant0.triton_poi_fused_arange_div_floor_divide_mul_pow_1)
        /*005c*/ 	.short	0x0210
        /*005e*/ 	.short	0x000c


	//----- nvinfo : EIATTR_SW_WAR
	.align		4
.L_22:
        /*0060*/ 	.byte	0x04, 0x36
        /*0062*/ 	.short	(.L_24 - .L_23)
.L_23:
        /*0064*/ 	.word	0x00000008
.L_24:


//--------------------- .nv.callgraph             --------------------------
	.section	.nv.callgraph,"",@"SHT_CUDA_CALLGRAPH"
	.align	4
	.sectionentsize	8
	.align		4
        /*0000*/ 	.word	0x00000000
	.align		4
        /*0004*/ 	.word	0xffffffff
	.align		4
        /*0008*/ 	.word	0x00000000
	.align		4
        /*000c*/ 	.word	0xfffffffe
	.align		4
        /*0010*/ 	.word	0x00000000
	.align		4
        /*0014*/ 	.word	0xfffffffd
	.align		4
        /*0018*/ 	.word	0x00000000
	.align		4
        /*001c*/ 	.word	0xfffffffc


//--------------------- .nv.constant4             --------------------------
	.section	.nv.constant4,"a",@progbits
	.align	8
	.align		8
.nv.constant4:
        /*0000*/ 	.dword	_$_str


//--------------------- .text.triton_poi_fused_arange_div_floor_divide_mul_pow_1 --------------------------
	.section	.text.triton_poi_fused_arange_div_floor_divide_mul_pow_1,"ax",@progbits
	.align	128
        .global         triton_poi_fused_arange_div_floor_divide_mul_pow_1
        .type           triton_poi_fused_arange_div_floor_divide_mul_pow_1,@function
        .size           triton_poi_fused_arange_div_floor_divide_mul_pow_1,(.L_x_3 - triton_poi_fused_arange_div_floor_divide_mul_pow_1)
        .other          triton_poi_fused_arange_div_floor_divide_mul_pow_1,@"STO_CUDA_ENTRY STV_DEFAULT"
triton_poi_fused_arange_div_floor_divide_mul_pow_1:
.text.triton_poi_fused_arange_div_floor_divide_mul_pow_1:
[----:B------:R-:W0:Y:S02]  /*0000*/  LDC R1, c[0x0][0x28] ;  /* 0x00000a00ff017b82 */ /* 0x000e240000000800 */
[----:B------:R-:W1:Y:S01]  /*0010*/  S2R R2, SR_TID.X ;  /* 0x0000000000027919 */ /* 0x000e620000002100 */
[----:B------:R-:W-:Y:S01]  /*0020*/  HFMA2.MMA R5, -RZ, RZ, 1.2822265625, -66.875 ;  /* 0x3d21d42eff057435 */ /* 0x000fe200000001ff */
[----:B------:R-:W-:Y:S01]  /*0030*/  MOV R0, 0x3b18f0fe ;  /* 0x3b18f0fe00007802 */ /* 0x000fe20000000f00 */
[----:B------:R-:W-:Y:S01]  /*0040*/  HFMA2.MMA R7, -RZ, RZ, 1.720703125, 0 ;  /* 0x3ee20000ff077435 */ /* 0x000fe200000001ff */
[----:B------:R-:W2:Y:S01]  /*0050*/  S2R R3, SR_CTAID.X ;  /* 0x0000000000037919 */ /* 0x000ea20000002500 */
[----:B------:R-:W-:Y:S01]  /*0060*/  MOV R8, 0x3e620000 ;  /* 0x3e62000000087802 */ /* 0x000fe20000000f00 */
[----:B------:R-:W-:Y:S01]  /*0070*/  HFMA2.MMA R11, -RZ, RZ, 3.4921875, 0 ;  /* 0x42fc0000ff0b7435 */ /* 0x000fe200000001ff */
[----:B------:R-:W-:Y:S04]  /*0080*/  BSSY B0, `(.L_x_0) ;  /* 0x000004c000007945 */ /* 0x000fe80003800000 */
[----:B------:R-:W-:-:S02]  /*0090*/  FFMA.FTZ R0, R5, R0, 0.01249298732727766037 ;  /* 0x3c4caf6305007423 */ /* 0x000fc40000010000 */
[----:B------:R-:W-:Y:S02]  /*00a0*/  FFMA R4, R7, -0.4503078162670135498, R8 ;  /* 0xbee68ebf07047823 */ /* 0x000fe40000000008 */
[----:B------:R-:W-:Y:S02]  /*00b0*/  FFMA.FTZ R0, R0, R5, 0.083333469927310943604 ;  /* 0x3daaaabd00007423 */ /* 0x000fe40000010005 */
[----:B------:R-:W-:Y:S02]  /*00c0*/  FADD R4, R4, R4 ;  /* 0x0000000404047221 */ /* 0x000fe40000000000 */
[----:B------:R-:W-:Y:S02]  /*00d0*/  FMUL.FTZ R0, R0, 0.039508990943431854248 ;  /* 0x3d21d42e00007820 */ /* 0x000fe40000410000 */
[----:B------:R-:W-:Y:S02]  /*00e0*/  FFMA.FTZ R4, R8, -0.19876869022846221924, R4 ;  /* 0xbe4b8a0508047823 */ /* 0x000fe40000010004 */
[----:B------:R-:W-:-:S02]  /*00f0*/  FMUL.FTZ R0, R0, 0.19876869022846221924 ;  /* 0x3e4b8a0500007820 */ /* 0x000fc40000410000 */
[----:B------:R-:W-:Y:S02]  /*0100*/  FMUL.FTZ R4, R4, 0.4503078162670135498 ;  /* 0x3ee68ebf04047820 */ /* 0x000fe40000410000 */
[----:B------:R-:W-:-:S04]  /*0110*/  FFMA R6, R7, 0.4503078162670135498, R0 ;  /* 0x3ee68ebf07067823 */ /* 0x000fc80000000000 */
[----:B------:R-:W-:Y:S01]  /*0120*/  FFMA R7, R7, 0.4503078162670135498, -R6 ;  /* 0x3ee68ebf07077823 */ /* 0x000fe20000000806 */
[----:B-1----:R-:W-:-:S03]  /*0130*/  LOP3.LUT R2, R2, 0x7f, RZ, 0xc0, !PT ;  /* 0x0000007f02027812 */ /* 0x002fc600078ec0ff */
[----:B------:R-:W-:Y:S01]  /*0140*/  FADD R7, R0, R7 ;  /* 0x0000000700077221 */ /* 0x000fe20000000000 */
[----:B--2---:R-:W-:-:S03]  /*0150*/  LEA R2, R3, R2, 0x7 ;  /* 0x0000000203027211 */ /* 0x004fc600078e38ff */
[----:B------:R-:W-:Y:S01]  /*0160*/  FADD R7, R4, R7 ;  /* 0x0000000704077221 */ /* 0x000fe20000000000 */
[----:B------:R-:W-:-:S03]  /*0170*/  SHF.R.S32.HI R3, RZ, 0x1f, R2 ;  /* 0x0000001fff037819 */ /* 0x000fc60000011402 */
[----:B------:R-:W-:Y:S01]  /*0180*/  FADD R9, R6, R7 ;  /* 0x0000000706097221 */ /* 0x000fe20000000000 */
[----:B------:R-:W-:-:S03]  /*0190*/  LEA.HI R3, R3, R2, RZ, 0x7 ;  /* 0x0000000203037211 */ /* 0x000fc600078f38ff */
[----:B------:R-:W-:Y:S01]  /*01a0*/  FADD R0, R9, 9.010894775390625 ;  /* 0x41102ca009007421 */ /* 0x000fe20000000000 */
[----:B------:R-:W-:Y:S01]  /*01b0*/  LOP3.LUT R5, R3, 0xffffff80, RZ, 0xc0, !PT ;  /* 0xffffff8003057812 */ /* 0x000fe200078ec0ff */
[----:B------:R-:W-:Y:S02]  /*01c0*/  FADD R6, R6, -R9 ;  /* 0x8000000906067221 */ /* 0x000fe40000000000 */
[----:B------:R-:W-:Y:S01]  /*01d0*/  FADD R8, -R0, 9.010894775390625 ;  /* 0x41102ca000087421 */ /* 0x000fe20000000100 */
[----:B------:R-:W-:Y:S01]  /*01e0*/  IADD3 R5, R2, -R5, RZ ;  /* 0x8000000502057210 */ /* 0x000fe20007ffe0ff */
[----:B------:R-:W-:Y:S02]  /*01f0*/  FADD R6, R7, R6 ;  /* 0x0000000607067221 */ /* 0x000fe40000000000 */
[----:B------:R-:W-:Y:S01]  /*0200*/  FADD R9, R9, R8 ;  /* 0x0000000809097221 */ /* 0x000fe20000000000 */
[----:B------:R-:W-:-:S03]  /*0210*/  I2FP.F32.S32 R5, R5 ;  /* 0x0000000500057245 */ /* 0x000fc60000201400 */
[----:B------:R-:W-:Y:S02]  /*0220*/  FADD R6, R6, R9 ;  /* 0x0000000906067221 */ /* 0x000fe40000000000 */
[----:B------:R-:W-:-:S06]  /*0230*/  FMUL R5, R5, 0.5 ;  /* 0x3f00000005057820 */ /* 0x000fcc0000400000 */
[----:B------:R-:W1:Y:S02]  /*0240*/  FRND.FTZ.FLOOR R5, R5 ;  /* 0x0000000500057307 */ /* 0x000e640000215000 */
[----:B-1----:R-:W-:Y:S01]  /*0250*/  FADD R4, R5, R5 ;  /* 0x0000000505047221 */ /* 0x002fe20000000000 */
[----:B------:R-:W-:-:S03]  /*0260*/  FADD R5, R6, 1.8571887267171405256e-05 ;  /* 0x379bcad306057421 */ /* 0x000fc60000000000 */
[----:B------:R-:W-:-:S04]  /*0270*/  FMUL R4, R4, 0.0078125 ;  /* 0x3c00000004047820 */ /* 0x000fc80000400000 */
[C---:B------:R-:W-:Y:S01]  /*0280*/  FADD.FTZ R10, |R4|.reuse, -RZ ;  /* 0x800000ff040a7221 */ /* 0x040fe20000010200 */
[----:B------:R-:W-:-:S04]  /*0290*/  FMUL R7, R4, 0.0001220703125 ;  /* 0x3900000004077820 */ /* 0x000fc80000400000 */
[----:B------:R-:W-:-:S04]  /*02a0*/  FSETP.GT.AND P0, PT, R10, 9.99999979021476795361e+33, PT ;  /* 0x77f684df0a00780b */ /* 0x000fc80003f04000 */
[----:B------:R-:W-:Y:S01]  /*02b0*/  FSEL R6, R7, R4, P0 ;  /* 0x0000000407067208 */ /* 0x000fe20000000000 */
[----:B------:R-:W-:-:S04]  /*02c0*/  FADD R7, R0, R5 ;  /* 0x0000000500077221 */ /* 0x000fc80000000000 */
[----:B------:R-:W-:Y:S01]  /*02d0*/  FADD R0, R0, -R7 ;  /* 0x8000000700007221 */ /* 0x000fe20000000000 */
[----:B------:R-:W-:-:S03]  /*02e0*/  FMUL.FTZ R8, R7, R6 ;  /* 0x0000000607087220 */ /* 0x000fc60000410000 */
[----:B------:R-:W-:Y:S01]  /*02f0*/  FADD R0, R5, R0 ;  /* 0x0000000005007221 */ /* 0x000fe20000000000 */
[----:B------:R-:W-:-:S04]  /*0300*/  FFMA.FTZ R5, R7, R6, -R8 ;  /* 0x0000000607057223 */ /* 0x000fc80000010808 */
[----:B------:R-:W-:-:S04]  /*0310*/  FFMA.FTZ R0, R0, R6, R5 ;  /* 0x0000000600007223 */ /* 0x000fc80000010005 */
[----:B------:R-:W-:-:S04]  /*0320*/  FFMA.FTZ R7, RZ, R7, R0 ;  /* 0x00000007ff077223 */ /* 0x000fc80000010000 */
[----:B------:R-:W-:-:S05]  /*0330*/  FADD.FTZ R5, R8, R7 ;  /* 0x0000000708057221 */ /* 0x000fca0000010000 */
[----:B------:R-:W-:-:S04]  /*0340*/  ISETP.NE.AND P0, PT, R5, 0x42b17218, PT ;  /* 0x42b172180500780c */ /* 0x000fc80003f05270 */
[----:B------:R-:W-:-:S05]  /*0350*/  FSEL R0, R5, 88.72283172607421875, P0 ;  /* 0x42b1721705007808 */ /* 0x000fca0000000000 */
[----:B------:R-:W-:-:S06]  /*0360*/  FMUL.FTZ R6, R0, 1.4426950216293334961 ;  /* 0x3fb8aa3b00067820 */ /* 0x000fcc0000410000 */
[----:B------:R-:W1:Y:S02]  /*0370*/  FRND.TRUNC R6, R6 ;  /* 0x0000000600067307 */ /* 0x000e64000020d000 */
[----:B-1----:R-:W-:Y:S01]  /*0380*/  FADD.FTZ R9, |R6|, -RZ ;  /* 0x800000ff06097221 */ /* 0x002fe20000010200 */
[----:B------:R-:W-:-:S04]  /*0390*/  LOP3.LUT R11, R11, 0x80000000, R6, 0xb8, !PT ;  /* 0x800000000b0b7812 */ /* 0x000fc800078eb806 */
[----:B------:R-:W-:-:S04]  /*03a0*/  FSETP.GT.AND P0, PT, R9, 126, PT ;  /* 0x42fc00000900780b */ /* 0x000fc80003f04000 */
[----:B------:R-:W-:Y:S01]  /*03b0*/  FSEL R11, R11, R6, P0 ;  /* 0x000000060b0b7208 */ /* 0x000fe20000000000 */
[----:B------:R-:W-:Y:S01]  /*03c0*/  FADD R6, R10, 10000 ;  /* 0x461c40000a067421 */ /* 0x000fe20000000000 */
[----:B------:R-:W-:-:S03]  /*03d0*/  FSETP.NEU.AND P0, PT, R4, RZ, PT ;  /* 0x000000ff0400720b */ /* 0x000fc60003f0d000 */
[----:B------:R-:W-:Y:S01]  /*03e0*/  FFMA.FTZ R0, R11, -0.69314718246459960938, R0 ;  /* 0xbf3172180b007823 */ /* 0x000fe20000010000 */
[----:B------:R-:W-:-:S03]  /*03f0*/  ISETP.GE.AND P2, PT, R6, 0x7f800000, PT ;  /* 0x7f8000000600780c */ /* 0x000fc60003f46270 */
[C---:B------:R-:W-:Y:S01]  /*0400*/  FFMA.FTZ R0, R11.reuse, 1.9046542121259335545e-09, R0 ;  /* 0x3102e3080b007823 */ /* 0x040fe20000010000 */
[----:B------:R-:W-:-:S03]  /*0410*/  FADD R11, R11, 12583039 ;  /* 0x4b40007f0b0b7421 */ /* 0x000fc60000000000 */
[----:B------:R-:W-:Y:S02]  /*0420*/  FMUL R0, R0, 1.4426950216293334961 ;  /* 0x3fb8aa3b00007820 */ /* 0x000fe40000400000 */
[----:B------:R-:W-:-:S04]  /*0430*/  SHF.L.U32 R11, R11, 0x17, RZ ;  /* 0x000000170b0b7819 */ /* 0x000fc800000006ff */
[----:B------:R-:W1:Y:S02]  /*0440*/  MUFU.EX2 R0, R0 ;  /* 0x0000000000007308 */ /* 0x000e640000000800 */
[----:B-1----:R-:W-:Y:S01]  /*0450*/  FMUL R11, R11, R0 ;  /* 0x000000000b0b7220 */ /* 0x002fe20000400000 */
[----:B------:R-:W-:-:S04]  /*0460*/  MOV R0, 0x7f800000 ;  /* 0x7f80000000007802 */ /* 0x000fc80000000f00 */
[----:B------:R-:W-:-:S04]  /*0470*/  FSETP.NEU.AND P1, PT, R11, +INF , PT ;  /* 0x7f8000000b00780b */ /* 0x000fc80003f2d000 */
[----:B------:R-:W-:-:S09]  /*0480*/  ISETP.NE.OR P3, PT, R5, 0x42b17218, !P1 ;  /* 0x42b172180500780c */ /* 0x000fd20004f65670 */
[----:B------:R-:W-:-:S04]  /*0490*/  @P1 FADD.FTZ R8, R8, -R5 ;  /* 0x8000000508081221 */ /* 0x000fc80000010000 */
[----:B------:R-:W-:-:S04]  /*04a0*/  @P1 FADD.FTZ R8, R7, R8 ;  /* 0x0000000807081221 */ /* 0x000fc80000010000 */
[----:B------:R-:W-:-:S04]  /*04b0*/  @!P3 FADD R8, R8, 7.62939453125e-06 ;  /* 0x370000000808b421 */ /* 0x000fc80000000000 */
[----:B------:R-:W-:Y:S01]  /*04c0*/  @P1 FFMA.FTZ R0, R11, R8, R11 ;  /* 0x000000080b001223 */ /* 0x000fe2000001000b */
[----:B------:R-:W-:Y:S06]  /*04d0*/  @!P2 BRA `(.L_x_1) ;  /* 0x000000000018a947 */ /* 0x000fec0003800000 */
[----:B------:R-:W-:-:S13]  /*04e0*/  FSETP.NAN.FTZ.AND P1, PT, |R4|, |R4|, PT ;  /* 0x400000040400720b */ /* 0x000fda0003f38200 */
[----:B------:R-:W-:Y:S01]  /*04f0*/  @P1 FADD R0, R4, 10000 ;  /* 0x461c400004001421 */ /* 0x000fe20000000000 */
[----:B------:R-:W-:Y:S06]  /*0500*/  @P1 BRA `(.L_x_1) ;  /* 0x00000000000c1947 */ /* 0x000fec0003800000 */
[----:B------:R-:W-:-:S13]  /*0510*/  FSETP.NEU.AND P1, PT, R10, +INF , PT ;  /* 0x7f8000000a00780b */ /* 0x000fda0003f2d000 */
[----:B------:R-:W-:-:S04]  /*0520*/  @!P1 FSETP.GEU.AND P2, PT, R4, RZ, PT ;  /* 0x000000ff0400920b */ /* 0x000fc80003f4e000 */
[----:B------:R-:W-:-:S09]  /*0530*/  @!P1 SEL R0, RZ, 0x7f800000, !P2 ;  /* 0x7f800000ff009807 */ /* 0x000fd20005000000 */
.L_x_1:
[----:B------:R-:W-:Y:S05]  /*0540*/  BSYNC B0 ;  /* 0x0000000000007941 */ /* 0x000fea0003800000 */
.L_x_0:
[----:B------:R-:W-:Y:S01]  /*0550*/  FSEL R6, R0, 1, P0 ;  /* 0x3f80000000067808 */ /* 0x000fe20000000000 */
[----:B------:R-:W0:Y:S01]  /*0560*/  LDC.64 R4, c[0x0][0x210] ;  /* 0x00008400ff047b82 */ /* 0x000e220000000a00 */
[----:B------:R-:W-:Y:S01]  /*0570*/  SHF.R.S32.HI R3, RZ, 0x7, R3 ;  /* 0x00000007ff037819 */ /* 0x000fe20000011403 */
[----:B------:R-:W-:Y:S01]  /*0580*/  ULDC.64 UR4, c[0x0][0x208] ;  /* 0x0000820000047ab9 */ /* 0x000fe20000000a00 */
[C---:B------:R-:W-:Y:S02]  /*0590*/  FSETP.GT.AND P0, PT, |R6|.reuse, 8.50705917302346158658e+37, PT ;  /* 0x7e8000000600780b */ /* 0x040fe40003f04200 */
[----:B------:R-:W-:Y:S02]  /*05a0*/  LEA.HI R0, R3, R3, RZ, 0x2 ;  /* 0x0000000303007211 */ /* 0x000fe400078f10ff */
[----:B------:R-:W-:Y:S02]  /*05b0*/  FSETP.GEU.AND P1, PT, |R6|, 1.175494350822287508e-38, PT ;  /* 0x008000000600780b */ /* 0x000fe40003f2e200 */
[----:B------:R-:W-:-:S04]  /*05c0*/  LOP3.LUT R0, R0, 0xfffffffc, RZ, 0xc0, !PT ;  /* 0xfffffffc00007812 */ /* 0x000fc800078ec0ff */
[----:B------:R-:W-:-:S03]  /*05d0*/  IADD3 R0, R3, 0x1, -R0 ;  /* 0x0000000103007810 */ /* 0x000fc60007ffe800 */
[----:B------:R-:W-:Y:S01]  /*05e0*/  @P0 FMUL R6, R6, 0.25 ;  /* 0x3e80000006060820 */ /* 0x000fe20000400000 */
[----:B------:R-:W-:-:S03]  /*05f0*/  I2FP.F32.S32 R0, R0 ;  /* 0x0000000000007245 */ /* 0x000fc60000201400 */
[----:B------:R-:W-:Y:S02]  /*0600*/  @!P1 FMUL R6, R6, 16777216 ;  /* 0x4b80000006069820 */ /* 0x000fe40000400000 */
[----:B------:R-:W-:Y:S02]  /*0610*/  FMUL R0, R0, 0.24999994039535522461 ;  /* 0x3e7ffffc00007820 */ /* 0x000fe40000400000 */
[----:B------:R-:W1:Y:S01]  /*0620*/  MUFU.RCP R7, R6 ;  /* 0x0000000600077308 */ /* 0x000e620000001000 */
[----:B0-----:R-:W-:-:S04]  /*0630*/  IMAD.WIDE R2, R2, 0x4, R4 ;  /* 0x0000000402027825 */ /* 0x001fc800078e0204 */
[----:B------:R-:W-:-:S04]  /*0640*/  FMUL R0, R0, 6.2831854820251464844 ;  /* 0x40c90fdb00007820 */ /* 0x000fc80000400000 */
[----:B------:R-:W-:-:S04]  /*0650*/  @P0 FMUL R0, R0, 0.25 ;  /* 0x3e80000000000820 */ /* 0x000fc80000400000 */
[----:B------:R-:W-:-:S04]  /*0660*/  @!P1 FMUL R0, R0, 16777216 ;  /* 0x4b80000000009820 */ /* 0x000fc80000400000 */
[----:B-1----:R-:W-:-:S05]  /*0670*/  FMUL R7, R7, R0 ;  /* 0x0000000007077220 */ /* 0x002fca0000400000 */
[----:B------:R-:W-:Y:S01]  /*0680*/  STG.E desc[UR4][R2.64], R7 ;  /* 0x0000000702007986 */ /* 0x000fe2000c101904 */
[----:B------:R-:W-:Y:S05]  /*0690*/  EXIT ;  /* 0x000000000000794d */ /* 0x000fea0003800000 */
.L_x_2:
[----:B------:R-:W-:-:S00]  /*06a0*/  BRA `(.L_x_2) ;  /* 0xfffffffc00fc7947 */ /* 0x000fc0000383ffff */
[----:B------:R-:W-:-:S00]  /*06b0*/  NOP ;  /* 0x0000000000007918 */ /* 0x000fc00000000000 */
        /* <DEDUP_REMOVED lines=12> */
.L_x_3:


//--------------------- .nv.global.init           --------------------------
	.section	.nv.global.init,"aw",@progbits
.nv.global.init:
	.type		_$_str,@object
	.size		_$_str,(.L_0 - _$_str)
_$_str:
        /*0000*/ 	.byte	0x5f, 0x5f, 0x43, 0x55, 0x44, 0x41, 0x5f, 0x46, 0x54, 0x5a, 0x00
.L_0:


//--------------------- .nv.constant0.triton_poi_fused_arange_div_floor_divide_mul_pow_1 --------------------------
	.section	.nv.constant0.triton_poi_fused_arange_div_floor_divide_mul_pow_1,"a",@progbits
	.sectionflags	@""
	.align	4
.nv.constant0.triton_poi_fused_arange_div_floor_divide_mul_pow_1:
	.zero		540
